//
// Generated by NVIDIA NVVM Compiler
//
// Compiler Build ID: CL-36424714
// Cuda compilation tools, release 13.0, V13.0.88
// Based on NVVM 20.0.0
//

.version 9.0
.target sm_100
.address_size 64

	// .globl	_Z14add_gpu_blocksPfS_S_

.visible .entry _Z14add_gpu_blocksPfS_S_(
	.param .u64 .ptr .align 1 _Z14add_gpu_blocksPfS_S__param_0,
	.param .u64 .ptr .align 1 _Z14add_gpu_blocksPfS_S__param_1,
	.param .u64 .ptr .align 1 _Z14add_gpu_blocksPfS_S__param_2
)
{
	.reg .b32 	%r<2>;
	.reg .b32 	%f<4>;
	.reg .b64 	%rd<11>;

	ld.param.u64 	%rd1, [_Z14add_gpu_blocksPfS_S__param_0];
	ld.param.u64 	%rd2, [_Z14add_gpu_blocksPfS_S__param_1];
	ld.param.u64 	%rd3, [_Z14add_gpu_blocksPfS_S__param_2];
	cvta.to.global.u64 	%rd4, %rd3;
	cvta.to.global.u64 	%rd5, %rd2;
	cvta.to.global.u64 	%rd6, %rd1;
	mov.u32 	%r1, %ctaid.x;
	mul.wide.u32 	%rd7, %r1, 4;
	add.s64 	%rd8, %rd6, %rd7;
	ld.global.f32 	%f1, [%rd8];
	add.s64 	%rd9, %rd5, %rd7;
	ld.global.f32 	%f2, [%rd9];
	mul.f32 	%f3, %f1, %f2;
	add.s64 	%rd10, %rd4, %rd7;
	st.global.f32 	[%rd10], %f3;
	ret;

}
	// .globl	_Z15add_gpu_threadsPfS_S_
.visible .entry _Z15add_gpu_threadsPfS_S_(
	.param .u64 .ptr .align 1 _Z15add_gpu_threadsPfS_S__param_0,
	.param .u64 .ptr .align 1 _Z15add_gpu_threadsPfS_S__param_1,
	.param .u64 .ptr .align 1 _Z15add_gpu_threadsPfS_S__param_2
)
{
	.reg .b32 	%r<2>;
	.reg .b32 	%f<4>;
	.reg .b64 	%rd<11>;

	ld.param.u64 	%rd1, [_Z15add_gpu_threadsPfS_S__param_0];
	ld.param.u64 	%rd2, [_Z15add_gpu_threadsPfS_S__param_1];
	ld.param.u64 	%rd3, [_Z15add_gpu_threadsPfS_S__param_2];
	cvta.to.global.u64 	%rd4, %rd3;
	cvta.to.global.u64 	%rd5, %rd2;
	cvta.to.global.u64 	%rd6, %rd1;
	mov.u32 	%r1, %tid.x;
	mul.wide.u32 	%rd7, %r1, 4;
	add.s64 	%rd8, %rd6, %rd7;
	ld.global.f32 	%f1, [%rd8];
	add.s64 	%rd9, %rd5, %rd7;
	ld.global.f32 	%f2, [%rd9];
	mul.f32 	%f3, %f1, %f2;
	add.s64 	%rd10, %rd4, %rd7;
	st.global.f32 	[%rd10], %f3;
	ret;

}
	// .globl	_Z12add_gpu_bothPfS_S_i
.visible .entry _Z12add_gpu_bothPfS_S_i(
	.param .u64 .ptr .align 1 _Z12add_gpu_bothPfS_S_i_param_0,
	.param .u64 .ptr .align 1 _Z12add_gpu_bothPfS_S_i_param_1,
	.param .u64 .ptr .align 1 _Z12add_gpu_bothPfS_S_i_param_2,
	.param .u32 _Z12add_gpu_bothPfS_S_i_param_3
)
{
	.reg .pred 	%p<2>;
	.reg .b32 	%r<6>;
	.reg .b32 	%f<4>;
	.reg .b64 	%rd<11>;

	ld.param.u64 	%rd1, [_Z12add_gpu_bothPfS_S_i_param_0];
	ld.param.u64 	%rd2, [_Z12add_gpu_bothPfS_S_i_param_1];
	ld.param.u64 	%rd3, [_Z12add_gpu_bothPfS_S_i_param_2];
	ld.param.u32 	%r2, [_Z12add_gpu_bothPfS_S_i_param_3];
	mov.u32 	%r3, %tid.x;
	mov.u32 	%r4, %ctaid.x;
	mov.u32 	%r5, %ntid.x;
	mad.lo.s32 	%r1, %r4, %r5, %r3;
	setp.ge.s32 	%p1, %r1, %r2;
	@%p1 bra 	$L__BB2_2;
	cvta.to.global.u64 	%rd4, %rd1;
	cvta.to.global.u64 	%rd5, %rd2;
	cvta.to.global.u64 	%rd6, %rd3;
	mul.wide.s32 	%rd7, %r1, 4;
	add.s64 	%rd8, %rd4, %rd7;
	ld.global.f32 	%f1, [%rd8];
	add.s64 	%rd9, %rd5, %rd7;
	ld.global.f32 	%f2, [%rd9];
	mul.f32 	%f3, %f1, %f2;
	add.s64 	%rd10, %rd6, %rd7;
	st.global.f32 	[%rd10], %f3;
$L__BB2_2:
	ret;

}


// ===== COMPILED SASS (sm_100) =====

	.target	sm_100

	.elftype	@"ET_EXEC"


//--------------------- .note.nv.tkinfo           --------------------------
	.section	.note.nv.tkinfo,"",@"SHT_NOTE"
	.sectionflags	@"SHF_NOTE_NV_TKINFO"
	.tkinfo
        /*0018*/ 	.word	0x00000002
        /*0030*/ 	.string	""
        /*0030*/ 	.string	"ptxas"
        /*0030*/ 	.string	"Cuda compilation tools, release 13.0, V13.0.88"
        /*0030*/ 	.string	"Build cuda_13.0.r13.0/compiler.36424714_0"
        /*0030*/ 	.string	"-arch sm_100 -m 64 "



//--------------------- .note.nv.cuinfo           --------------------------
	.section	.note.nv.cuinfo,"",@"SHT_NOTE"
	.sectionflags	@"SHF_NOTE_NV_CUINFO"
        /*0018*/ 	.short	0x0002
        /*001a*/ 	.short	0x0064
        /*001c*/ 	.short	0x0082
	.zero		2


//--------------------- .nv.info                  --------------------------
	.section	.nv.info,"",@"SHT_CUDA_INFO"
	.align	4


	//----- nvinfo : EIATTR_REGCOUNT
	.align		4
        /*0000*/ 	.byte	0x04, 0x2f
        /*0002*/ 	.short	(.L_1 - .L_0)
	.align		4
.L_0:
        /*0004*/ 	.word	index@(_Z14add_gpu_blocksPfS_S_)
        /*0008*/ 	.word	0x0000000c


	//----- nvinfo : EIATTR_FRAME_SIZE
	.align		4
.L_1:
        /*000c*/ 	.byte	0x04, 0x11
        /*000e*/ 	.short	(.L_3 - .L_2)
	.align		4
.L_2:
        /*0010*/ 	.word	index@(_Z14add_gpu_blocksPfS_S_)
        /*0014*/ 	.word	0x00000000


	//----- nvinfo : EIATTR_REGCOUNT
	.align		4
.L_3:
        /*0018*/ 	.byte	0x04, 0x2f
        /*001a*/ 	.short	(.L_5 - .L_4)
	.align		4
.L_4:
        /*001c*/ 	.word	index@(_Z15add_gpu_threadsPfS_S_)
        /*0020*/ 	.word	0x0000000c


	//----- nvinfo : EIATTR_FRAME_SIZE
	.align		4
.L_5:
        /*0024*/ 	.byte	0x04, 0x11
        /*0026*/ 	.short	(.L_7 - .L_6)
	.align		4
.L_6:
        /*0028*/ 	.word	index@(_Z15add_gpu_threadsPfS_S_)
        /*002c*/ 	.word	0x00000000


	//----- nvinfo : EIATTR_REGCOUNT
	.align		4
.L_7:
        /*0030*/ 	.byte	0x04, 0x2f
        /*0032*/ 	.short	(.L_9 - .L_8)
	.align		4
.L_8:
        /*0034*/ 	.word	index@(_Z12add_gpu_bothPfS_S_i)
        /*0038*/ 	.word	0x0000000c


	//----- nvinfo : EIATTR_FRAME_SIZE
	.align		4
.L_9:
        /*003c*/ 	.byte	0x04, 0x11
        /*003e*/ 	.short	(.L_11 - .L_10)
	.align		4
.L_10:
        /*0040*/ 	.word	index@(_Z12add_gpu_bothPfS_S_i)
        /*0044*/ 	.word	0x00000000


	//----- nvinfo : EIATTR_MIN_STACK_SIZE
	.align		4
.L_11:
        /*0048*/ 	.byte	0x04, 0x12
        /*004a*/ 	.short	(.L_13 - .L_12)
	.align		4
.L_12:
        /*004c*/ 	.word	index@(_Z12add_gpu_bothPfS_S_i)
        /*0050*/ 	.word	0x00000000


	//----- nvinfo : EIATTR_MIN_STACK_SIZE
	.align		4
.L_13:
        /*0054*/ 	.byte	0x04, 0x12
        /*0056*/ 	.short	(.L_15 - .L_14)
	.align		4
.L_14:
        /*0058*/ 	.word	index@(_Z15add_gpu_threadsPfS_S_)
        /*005c*/ 	.word	0x00000000


	//----- nvinfo : EIATTR_MIN_STACK_SIZE
	.align		4
.L_15:
        /*0060*/ 	.byte	0x04, 0x12
        /*0062*/ 	.short	(.L_17 - .L_16)
	.align		4
.L_16:
        /*0064*/ 	.word	index@(_Z14add_gpu_blocksPfS_S_)
        /*0068*/ 	.word	0x00000000
.L_17:


//--------------------- .nv.compat                --------------------------
	.section	.nv.compat,"",@"SHT_CUDA_COMPAT_INFO"
	.align	4
        /*0000*/ 	.byte	0x02, 0x09, 0x00, 0x00, 0x02, 0x02, 0x01, 0x00, 0x02, 0x05, 0x05, 0x00, 0x03, 0x07, 0x01, 0x01
        /*0010*/ 	.byte	0x02, 0x03, 0x00, 0x00, 0x02, 0x06, 0x01, 0x00, 0x04, 0x0b, 0x08, 0x00, 0x09, 0x00, 0x00, 0x00
        /*0020*/ 	.byte	0x00, 0x00, 0x00, 0x00


//--------------------- .nv.info._Z12add_gpu_bothPfS_S_i --------------------------
	.section	.nv.info._Z12add_gpu_bothPfS_S_i,"",@"SHT_CUDA_INFO"
	.sectionflags	@""
	.align	4


	//----- nvinfo : EIATTR_CUDA_API_VERSION
	.align		4
        /*0000*/ 	.byte	0x04, 0x37
        /*0002*/ 	.short	(.L_19 - .L_18)
.L_18:
        /*0004*/ 	.word	0x00000082


	//----- nvinfo : EIATTR_KPARAM_INFO
	.align		4
.L_19:
        /*0008*/ 	.byte	0x04, 0x17
        /*000a*/ 	.short	(.L_21 - .L_20)
.L_20:
        /*000c*/ 	.word	0x00000000
        /*0010*/ 	.short	0x0003
        /*0012*/ 	.short	0x0018
        /*0014*/ 	.byte	0x00, 0xf0, 0x11, 0x00


	//----- nvinfo : EIATTR_KPARAM_INFO
	.align		4
.L_21:
        /*0018*/ 	.byte	0x04, 0x17
        /*001a*/ 	.short	(.L_23 - .L_22)
.L_22:
        /*001c*/ 	.word	0x00000000
        /*0020*/ 	.short	0x0002
        /*0022*/ 	.short	0x0010
        /*0024*/ 	.byte	0x00, 0xf5, 0x21, 0x00


	//----- nvinfo : EIATTR_KPARAM_INFO
	.align		4
.L_23:
        /*0028*/ 	.byte	0x04, 0x17
        /*002a*/ 	.short	(.L_25 - .L_24)
.L_24:
        /*002c*/ 	.word	0x00000000
        /*0030*/ 	.short	0x0001
        /*0032*/ 	.short	0x0008
        /*0034*/ 	.byte	0x00, 0xf5, 0x21, 0x00


	//----- nvinfo : EIATTR_KPARAM_INFO
	.align		4
.L_25:
        /*0038*/ 	.byte	0x04, 0x17
        /*003a*/ 	.short	(.L_27 - .L_26)
.L_26:
        /*003c*/ 	.word	0x00000000
        /*0040*/ 	.short	0x0000
        /*0042*/ 	.short	0x0000
        /*0044*/ 	.byte	0x00, 0xf5, 0x21, 0x00


	//----- nvinfo : EIATTR_SPARSE_MMA_MASK
	.align		4
.L_27:
        /*0048*/ 	.byte	0x03, 0x50
        /*004a*/ 	.short	0x0000


	//----- nvinfo : EIATTR_MAXREG_COUNT
	.align		4
        /*004c*/ 	.byte	0x03, 0x1b
        /*004e*/ 	.short	0x00ff


	//----- nvinfo : EIATTR_MERCURY_ISA_VERSION
	.align		4
        /*0050*/ 	.byte	0x03, 0x5f
        /*0052*/ 	.short	0x0101


	//----- nvinfo : EIATTR_VRC_CTA_INIT_COUNT
	.align		4
        /*0054*/ 	.byte	0x02, 0x4a
	.zero		1
	.zero		1


	//----- nvinfo : EIATTR_EXIT_INSTR_OFFSETS
	.align		4
        /*0058*/ 	.byte	0x04, 0x1c
        /*005a*/ 	.short	(.L_29 - .L_28)


	//   ....[0]....
.L_28:
        /*005c*/ 	.word	0x00000070


	//   ....[1]....
        /*0060*/ 	.word	0x00000130


	//----- nvinfo : EIATTR_CBANK_PARAM_SIZE
	.align		4
.L_29:
        /*0064*/ 	.byte	0x03, 0x19
        /*0066*/ 	.short	0x001c


	//----- nvinfo : EIATTR_PARAM_CBANK
	.align		4
        /*0068*/ 	.byte	0x04, 0x0a
        /*006a*/ 	.short	(.L_31 - .L_30)
	.align		4
.L_30:
        /*006c*/ 	.word	index@(.nv.constant0._Z12add_gpu_bothPfS_S_i)
        /*0070*/ 	.short	0x0380
        /*0072*/ 	.short	0x001c


	//----- nvinfo : EIATTR_SW_WAR
	.align		4
.L_31:
        /*0074*/ 	.byte	0x04, 0x36
        /*0076*/ 	.short	(.L_33 - .L_32)
.L_32:
        /*0078*/ 	.word	0x00000008
.L_33:


//--------------------- .nv.info._Z15add_gpu_threadsPfS_S_ --------------------------
	.section	.nv.info._Z15add_gpu_threadsPfS_S_,"",@"SHT_CUDA_INFO"
	.sectionflags	@""
	.align	4


	//----- nvinfo : EIATTR_CUDA_API_VERSION
	.align		4
        /*0000*/ 	.byte	0x04, 0x37
        /*0002*/ 	.short	(.L_35 - .L_34)
.L_34:
        /*0004*/ 	.word	0x00000082


	//----- nvinfo : EIATTR_KPARAM_INFO
	.align		4
.L_35:
        /*0008*/ 	.byte	0x04, 0x17
        /*000a*/ 	.short	(.L_37 - .L_36)
.L_36:
        /*000c*/ 	.word	0x00000000
        /*0010*/ 	.short	0x0002
        /*0012*/ 	.short	0x0010
        /*0014*/ 	.byte	0x00, 0xf5, 0x21, 0x00


	//----- nvinfo : EIATTR_KPARAM_INFO
	.align		4
.L_37:
        /*0018*/ 	.byte	0x04, 0x17
        /*001a*/ 	.short	(.L_39 - .L_38)
.L_38:
        /*001c*/ 	.word	0x00000000
        /*0020*/ 	.short	0x0001
        /*0022*/ 	.short	0x0008
        /*0024*/ 	.byte	0x00, 0xf5, 0x21, 0x00


	//----- nvinfo : EIATTR_KPARAM_INFO
	.align		4
.L_39:
        /*0028*/ 	.byte	0x04, 0x17
        /*002a*/ 	.short	(.L_41 - .L_40)
.L_40:
        /*002c*/ 	.word	0x00000000
        /*0030*/ 	.short	0x0000
        /*0032*/ 	.short	0x0000
        /*0034*/ 	.byte	0x00, 0xf5, 0x21, 0x00


	//----- nvinfo : EIATTR_SPARSE_MMA_MASK
	.align		4
.L_41:
        /*0038*/ 	.byte	0x03, 0x50
        /*003a*/ 	.short	0x0000


	//----- nvinfo : EIATTR_MAXREG_COUNT
	.align		4
        /*003c*/ 	.byte	0x03, 0x1b
        /*003e*/ 	.short	0x00ff


	//----- nvinfo : EIATTR_MERCURY_ISA_VERSION
	.align		4
        /*0040*/ 	.byte	0x03, 0x5f
        /*0042*/ 	.short	0x0101


	//----- nvinfo : EIATTR_VRC_CTA_INIT_COUNT
	.align		4
        /*0044*/ 	.byte	0x02, 0x4a
	.zero		1
	.zero		1


	//----- nvinfo : EIATTR_EXIT_INSTR_OFFSETS
	.align		4
        /*0048*/ 	.byte	0x04, 0x1c
        /*004a*/ 	.short	(.L_43 - .L_42)


	//   ....[0]....
.L_42:
        /*004c*/ 	.word	0x000000d0


	//----- nvinfo : EIATTR_CBANK_PARAM_SIZE
	.align		4
.L_43:
        /*0050*/ 	.byte	0x03, 0x19
        /*0052*/ 	.short	0x0018


	//----- nvinfo : EIATTR_PARAM_CBANK
	.align		4
        /*0054*/ 	.byte	0x04, 0x0a
        /*0056*/ 	.short	(.L_45 - .L_44)
	.align		4
.L_44:
        /*0058*/ 	.word	index@(.nv.constant0._Z15add_gpu_threadsPfS_S_)
        /*005c*/ 	.short	0x0380
        /*005e*/ 	.short	0x0018


	//----- nvinfo : EIATTR_SW_WAR
	.align		4
.L_45:
        /*0060*/ 	.byte	0x04, 0x36
        /*0062*/ 	.short	(.L_47 - .L_46)
.L_46:
        /*0064*/ 	.word	0x00000008
.L_47:


//--------------------- .nv.info._Z14add_gpu_blocksPfS_S_ --------------------------
	.section	.nv.info._Z14add_gpu_blocksPfS_S_,"",@"SHT_CUDA_INFO"
	.sectionflags	@""
	.align	4


	//----- nvinfo : EIATTR_CUDA_API_VERSION
	.align		4
        /*0000*/ 	.byte	0x04, 0x37
        /*0002*/ 	.short	(.L_49 - .L_48)
.L_48:
        /*0004*/ 	.word	0x00000082


	//----- nvinfo : EIATTR_KPARAM_INFO
	.align		4
.L_49:
        /*0008*/ 	.byte	0x04, 0x17
        /*000a*/ 	.short	(.L_51 - .L_50)
.L_50:
        /*000c*/ 	.word	0x00000000
        /*0010*/ 	.short	0x0002
        /*0012*/ 	.short	0x0010
        /*0014*/ 	.byte	0x00, 0xf5, 0x21, 0x00


	//----- nvinfo : EIATTR_KPARAM_INFO
	.align		4
.L_51:
        /*0018*/ 	.byte	0x04, 0x17
        /*001a*/ 	.short	(.L_53 - .L_52)
.L_52:
        /*001c*/ 	.word	0x00000000
        /*0020*/ 	.short	0x0001
        /*0022*/ 	.short	0x0008
        /*0024*/ 	.byte	0x00, 0xf5, 0x21, 0x00


	//----- nvinfo : EIATTR_KPARAM_INFO
	.align		4
.L_53:
        /*0028*/ 	.byte	0x04, 0x17
        /*002a*/ 	.short	(.L_55 - .L_54)
.L_54:
        /*002c*/ 	.word	0x00000000
        /*0030*/ 	.short	0x0000
        /*0032*/ 	.short	0x0000
        /*0034*/ 	.byte	0x00, 0xf5, 0x21, 0x00


	//----- nvinfo : EIATTR_SPARSE_MMA_MASK
	.align		4
.L_55:
        /*0038*/ 	.byte	0x03, 0x50
        /*003a*/ 	.short	0x0000


	//----- nvinfo : EIATTR_MAXREG_COUNT
	.align		4
        /*003c*/ 	.byte	0x03, 0x1b
        /*003e*/ 	.short	0x00ff


	//----- nvinfo : EIATTR_MERCURY_ISA_VERSION
	.align		4
        /*0040*/ 	.byte	0x03, 0x5f
        /*0042*/ 	.short	0x0101


	//----- nvinfo : EIATTR_VRC_CTA_INIT_COUNT
	.align		4
        /*0044*/ 	.byte	0x02, 0x4a
	.zero		1
	.zero		1


	//----- nvinfo : EIATTR_EXIT_INSTR_OFFSETS
	.align		4
        /*0048*/ 	.byte	0x04, 0x1c
        /*004a*/ 	.short	(.L_57 - .L_56)


	//   ....[0]....
.L_56:
        /*004c*/ 	.word	0x000000d0


	//----- nvinfo : EIATTR_CBANK_PARAM_SIZE
	.align		4
.L_57:
        /*0050*/ 	.byte	0x03, 0x19
        /*0052*/ 	.short	0x0018


	//----- nvinfo : EIATTR_PARAM_CBANK
	.align		4
        /*0054*/ 	.byte	0x04, 0x0a
        /*0056*/ 	.short	(.L_59 - .L_58)
	.align		4
.L_58:
        /*0058*/ 	.word	index@(.nv.constant0._Z14add_gpu_blocksPfS_S_)
        /*005c*/ 	.short	0x0380
        /*005e*/ 	.short	0x0018


	//----- nvinfo : EIATTR_SW_WAR
	.align		4
.L_59:
        /*0060*/ 	.byte	0x04, 0x36
        /*0062*/ 	.short	(.L_61 - .L_60)
.L_60:
        /*0064*/ 	.word	0x00000008
.L_61:


//--------------------- .nv.callgraph             --------------------------
	.section	.nv.callgraph,"",@"SHT_CUDA_CALLGRAPH"
	.align	4
	.sectionentsize	8
	.align		4
        /*0000*/ 	.word	0x00000000
	.align		4
        /*0004*/ 	.word	0xffffffff
	.align		4
        /*0008*/ 	.word	0x00000000
	.align		4
        /*000c*/ 	.word	0xfffffffe
	.align		4
        /*0010*/ 	.word	0x00000000
	.align		4
        /*0014*/ 	.word	0xfffffffd
	.align		4
        /*0018*/ 	.word	0x00000000
	.align		4
        /*001c*/ 	.word	0xfffffffc


//--------------------- .text._Z12add_gpu_bothPfS_S_i --------------------------
	.section	.text._Z12add_gpu_bothPfS_S_i,"ax",@progbits
	.align	128
        .global         _Z12add_gpu_bothPfS_S_i
        .type           _Z12add_gpu_bothPfS_S_i,@function
        .size           _Z12add_gpu_bothPfS_S_i,(.L_x_3 - _Z12add_gpu_bothPfS_S_i)
        .other          _Z12add_gpu_bothPfS_S_i,@"STO_CUDA_ENTRY STV_DEFAULT"
_Z12add_gpu_bothPfS_S_i:
.text._Z12add_gpu_bothPfS_S_i:
[----:B------:R-:W-:Y:S01]  /*0000*/  LDC R1, c[0x0][0x37c] ;  /* 0x0000df00ff017b82 */ /* 0x000fe20000000800 */
[----:B------:R-:W0:Y:S07]  /*0010*/  S2R R9, SR_TID.X ;  /* 0x0000000000097919 */ /* 0x000e2e0000002100 */
[----:B------:R-:W0:Y:S01]  /*0020*/  S2UR UR4, SR_CTAID.X ;  /* 0x00000000000479c3 */ /* 0x000e220000002500 */
[----:B------:R-:W1:Y:S07]  /*0030*/  LDCU UR5, c[0x0][0x398] ;  /* 0x00007300ff0577ac */ /* 0x000e6e0008000800 */
[----:B------:R-:W0:Y:S02]  /*0040*/  LDC R0, c[0x0][0x360] ;  /* 0x0000d800ff007b82 */ /* 0x000e240000000800 */
[----:B0-----:R-:W-:-:S05]  /*0050*/  IMAD R9, R0, UR4, R9 ;  /* 0x0000000400097c24 */ /* 0x001fca000f8e0209 */
[----:B-1----:R-:W-:-:S13]  /*0060*/  ISETP.GE.AND P0, PT, R9, UR5, PT ;  /* 0x0000000509007c0c */ /* 0x002fda000bf06270 */
[----:B------:R-:W-:Y:S05]  /*0070*/  @P0 EXIT ;  /* 0x000000000000094d */ /* 0x000fea0003800000 */
[----:B------:R-:W0:Y:S01]  /*0080*/  LDC.64 R2, c[0x0][0x380] ;  /* 0x0000e000ff027b82 */ /* 0x000e220000000a00 */
[----:B------:R-:W1:Y:S07]  /*0090*/  LDCU.64 UR4, c[0x0][0x358] ;  /* 0x00006b00ff0477ac */ /* 0x000e6e0008000a00 */
[----:B------:R-:W2:Y:S08]  /*00a0*/  LDC.64 R4, c[0x0][0x388] ;  /* 0x0000e200ff047b82 */ /* 0x000eb00000000a00 */
[----:B------:R-:W3:Y:S01]  /*00b0*/  LDC.64 R6, c[0x0][0x390] ;  /* 0x0000e400ff067b82 */ /* 0x000ee20000000a00 */
[----:B0-----:R-:W-:-:S06]  /*00c0*/  IMAD.WIDE R2, R9, 0x4, R2 ;  /* 0x0000000409027825 */ /* 0x001fcc00078e0202 */
[----:B-1----:R-:W4:Y:S01]  /*00d0*/  LDG.E R2, desc[UR4][R2.64] ;  /* 0x0000000402027981 */ /* 0x002f22000c1e1900 */
[----:B--2---:R-:W-:-:S06]  /*00e0*/  IMAD.WIDE R4, R9, 0x4, R4 ;  /* 0x0000000409047825 */ /* 0x004fcc00078e0204 */
[----:B------:R-:W4:Y:S01]  /*00f0*/  LDG.E R5, desc[UR4][R4.64] ;  /* 0x0000000404057981 */ /* 0x000f22000c1e1900 */
[----:B---3--:R-:W-:-:S04]  /*0100*/  IMAD.WIDE R6, R9, 0x4, R6 ;  /* 0x0000000409067825 */ /* 0x008fc800078e0206 */
[----:B----4-:R-:W-:-:S05]  /*0110*/  FMUL R9, R2, R5 ;  /* 0x0000000502097220 */ /* 0x010fca0000400000 */
[----:B------:R-:W-:Y:S01]  /*0120*/  STG.E desc[UR4][R6.64], R9 ;  /* 0x0000000906007986 */ /* 0x000fe2000c101904 */
[----:B------:R-:W-:Y:S05]  /*0130*/  EXIT ;  /* 0x000000000000794d */ /* 0x000fea0003800000 */
.L_x_0:
[----:B------:R-:W-:-:S00]  /*0140*/  BRA `(.L_x_0) ;  /* 0xfffffffc00fc7947 */ /* 0x000fc0000383ffff */
[----:B------:R-:W-:-:S00]  /*0150*/  NOP ;  /* 0x0000000000007918 */ /* 0x000fc00000000000 */
        /* <DEDUP_REMOVED lines=10> */
.L_x_3:


//--------------------- .text._Z15add_gpu_threadsPfS_S_ --------------------------
	.section	.text._Z15add_gpu_threadsPfS_S_,"ax",@progbits
	.align	128
        .global         _Z15add_gpu_threadsPfS_S_
        .type           _Z15add_gpu_threadsPfS_S_,@function
        .size           _Z15add_gpu_threadsPfS_S_,(.L_x_4 - _Z15add_gpu_threadsPfS_S_)
        .other          _Z15add_gpu_threadsPfS_S_,@"STO_CUDA_ENTRY STV_DEFAULT"
_Z15add_gpu_threadsPfS_S_:
.text._Z15add_gpu_threadsPfS_S_:
[----:B------:R-:W-:Y:S01]  /*0000*/  LDC R1, c[0x0][0x37c] ;  /* 0x0000df00ff017b82 */ /* 0x000fe20000000800 */
[----:B------:R-:W0:Y:S07]  /*0010*/  S2R R9, SR_TID.X ;  /* 0x0000000000097919 */ /* 0x000e2e0000002100 */
[----:B------:R-:W0:Y:S01]  /*0020*/  LDC.64 R2, c[0x0][0x380] ;  /* 0x0000e000ff027b82 */ /* 0x000e220000000a00 */
[----:B------:R-:W1:Y:S07]  /*0030*/  LDCU.64 UR4, c[0x0][0x358] ;  /* 0x00006b00ff0477ac */ /* 0x000e6e0008000a00 */
[----:B------:R-:W2:Y:S08]  /*0040*/  LDC.64 R4, c[0x0][0x388] ;  /* 0x0000e200ff047b82 */ /* 0x000eb00000000a00 */
[----:B------:R-:W3:Y:S01]  /*0050*/  LDC.64 R6, c[0x0][0x390] ;  /* 0x0000e400ff067b82 */ /* 0x000ee20000000a00 */
[----:B0-----:R-:W-:-:S04]  /*0060*/  IMAD.WIDE.U32 R2, R9, 0x4, R2 ;  /* 0x0000000409027825 */ /* 0x001fc800078e0002 */
[C---:B--2---:R-:W-:Y:S02]  /*0070*/  IMAD.WIDE.U32 R4, R9.reuse, 0x4, R4 ;  /* 0x0000000409047825 */ /* 0x044fe400078e0004 */
[----:B-1----:R-:W2:Y:S04]  /*0080*/  LDG.E R2, desc[UR4][R2.64] ;  /* 0x0000000402027981 */ /* 0x002ea8000c1e1900 */
[----:B------:R-:W2:Y:S01]  /*0090*/  LDG.E R5, desc[UR4][R4.64] ;  /* 0x0000000404057981 */ /* 0x000ea2000c1e1900 */
[----:B---3--:R-:W-:-:S04]  /*00a0*/  IMAD.WIDE.U32 R6, R9, 0x4, R6 ;  /* 0x0000000409067825 */ /* 0x008fc800078e0006 */
[----:B--2---:R-:W-:-:S05]  /*00b0*/  FMUL R9, R2, R5 ;  /* 0x0000000502097220 */ /* 0x004fca0000400000 */
[----:B------:R-:W-:Y:S01]  /*00c0*/  STG.E desc[UR4][R6.64], R9 ;  /* 0x0000000906007986 */ /* 0x000fe2000c101904 */
[----:B------:R-:W-:Y:S05]  /*00d0*/  EXIT ;  /* 0x000000000000794d */ /* 0x000fea0003800000 */
.L_x_1:
        /* <DEDUP_REMOVED lines=10> */
.L_x_4:


//--------------------- .text._Z14add_gpu_blocksPfS_S_ --------------------------
	.section	.text._Z14add_gpu_blocksPfS_S_,"ax",@progbits
	.align	128
        .global         _Z14add_gpu_blocksPfS_S_
        .type           _Z14add_gpu_blocksPfS_S_,@function
        .size           _Z14add_gpu_blocksPfS_S_,(.L_x_5 - _Z14add_gpu_blocksPfS_S_)
        .other          _Z14add_gpu_blocksPfS_S_,@"STO_CUDA_ENTRY STV_DEFAULT"
_Z14add_gpu_blocksPfS_S_:
.text._Z14add_gpu_blocksPfS_S_:
[----:B------:R-:W-:Y:S01]  /*0000*/  LDC R1, c[0x0][0x37c] ;  /* 0x0000df00ff017b82 */ /* 0x000fe20000000800 */
[----:B------:R-:W0:Y:S07]  /*0010*/  S2R R9, SR_CTAID.X ;  /* 0x0000000000097919 */ /* 0x000e2e0000002500 */
        /* <DEDUP_REMOVED lines=12> */
.L_x_2:
        /* <DEDUP_REMOVED lines=10> */
.L_x_5:


//--------------------- .nv.shared.reserved.0     --------------------------
	.section	.nv.shared.reserved.0,"aw",@nobits
	.weak		__nv_reservedSMEM_offset_0_alias
	.size		__nv_reservedSMEM_offset_0_alias, 0, 64
	.other		__nv_reservedSMEM_offset_0_alias,@"STO_CUDA_RESERVED_SHARED STV_DEFAULT"
__nv_reservedSMEM_offset_0_alias:
	.zero		0
	.zero		64


//--------------------- .nv.constant0._Z12add_gpu_bothPfS_S_i --------------------------
	.section	.nv.constant0._Z12add_gpu_bothPfS_S_i,"a",@progbits
	.sectionflags	@""
	.align	4
.nv.constant0._Z12add_gpu_bothPfS_S_i:
	.zero		924


//--------------------- .nv.constant0._Z15add_gpu_threadsPfS_S_ --------------------------
	.section	.nv.constant0._Z15add_gpu_threadsPfS_S_,"a",@progbits
	.sectionflags	@""
	.align	4
.nv.constant0._Z15add_gpu_threadsPfS_S_:
	.zero		920


//--------------------- .nv.constant0._Z14add_gpu_blocksPfS_S_ --------------------------
	.section	.nv.constant0._Z14add_gpu_blocksPfS_S_,"a",@progbits
	.sectionflags	@""
	.align	4
.nv.constant0._Z14add_gpu_blocksPfS_S_:
	.zero		920


//--------------------- SYMBOLS --------------------------

	.type		.nv.reservedSmem.offset0,@object
	.size		.nv.reservedSmem.offset0,0x4
